	.headerflags	@"EF_CUDA_TEXMODE_UNIFIED EF_CUDA_64BIT_ADDRESS EF_CUDA_ACCELERATORS EF_CUDA_SM90 EF_CUDA_VIRTUAL_SM(EF_CUDA_SM90)"
	.elftype	@"ET_EXEC"


//--------------------- .nv.info                  --------------------------
	.section	.nv.info,"",@"SHT_CUDA_INFO"
	.align	4


	//----- nvinfo : EIATTR_REGCOUNT
	.align		4
        /*0000*/ 	.byte	0x04, 0x2f
        /*0002*/ 	.short	(.L_3 - .L_2)
	.align		4
.L_2:
        /*0004*/ 	.word	index@(triton_poi_fused__native_batch_norm_legit_no_training_relu_3)
        /*0008*/ 	.word	0x00000020


	//----- nvinfo : EIATTR_MIN_STACK_SIZE
	.align		4
.L_3:
        /*000c*/ 	.byte	0x04, 0x12
        /*000e*/ 	.short	(.L_5 - .L_4)
	.align		4
.L_4:
        /*0010*/ 	.word	index@(triton_poi_fused__native_batch_norm_legit_no_training_relu_3)
        /*0014*/ 	.word	0x00000000


	//----- nvinfo : EIATTR_FRAME_SIZE
	.align		4
.L_5:
        /*0018*/ 	.byte	0x04, 0x11
        /*001a*/ 	.short	(.L_7 - .L_6)
	.align		4
.L_6:
        /*001c*/ 	.word	index@(triton_poi_fused__native_batch_norm_legit_no_training_relu_3)
        /*0020*/ 	.word	0x00000000


	//----- nvinfo : EIATTR_MIN_STACK_SIZE
	.align		4
.L_7:
        /*0024*/ 	.byte	0x04, 0x12
        /*0026*/ 	.short	(.L_9 - .L_8)
	.align		4
.L_8:
        /*0028*/ 	.word	index@(triton_poi_fused__native_batch_norm_legit_no_training_relu_3)
        /*002c*/ 	.word	0x00000000
.L_9:


//--------------------- .nv.info.triton_poi_fused__native_batch_norm_legit_no_training_relu_3 --------------------------
	.section	.nv.info.triton_poi_fused__native_batch_norm_legit_no_training_relu_3,"",@"SHT_CUDA_INFO"
	.sectionflags	@""
	.align	4


	//----- nvinfo : EIATTR_CUDA_API_VERSION
	.align		4
        /*0000*/ 	.byte	0x04, 0x37
        /*0002*/ 	.short	(.L_11 - .L_10)
.L_10:
        /*0004*/ 	.word	0x0000007c


	//----- nvinfo : EIATTR_KPARAM_INFO
	.align		4
.L_11:
        /*0008*/ 	.byte	0x04, 0x17
        /*000a*/ 	.short	(.L_13 - .L_12)
.L_12:
        /*000c*/ 	.word	0x00000000
        /*0010*/ 	.short	0x0006
        /*0012*/ 	.short	0x0030
        /*0014*/ 	.byte	0x00, 0xf0, 0x11, 0x00


	//----- nvinfo : EIATTR_KPARAM_INFO
	.align		4
.L_13:
        /*0018*/ 	.byte	0x04, 0x17
        /*001a*/ 	.short	(.L_15 - .L_14)
.L_14:
        /*001c*/ 	.word	0x00000000
        /*0020*/ 	.short	0x0005
        /*0022*/ 	.short	0x0028
        /*0024*/ 	.byte	0x00, 0xf4, 0x21, 0x00


	//----- nvinfo : EIATTR_KPARAM_INFO
	.align		4
.L_15:
        /*0028*/ 	.byte	0x04, 0x17
        /*002a*/ 	.short	(.L_17 - .L_16)
.L_16:
        /*002c*/ 	.word	0x00000000
        /*0030*/ 	.short	0x0004
        /*0032*/ 	.short	0x0020
        /*0034*/ 	.byte	0x00, 0xf4, 0x21, 0x00


	//----- nvinfo : EIATTR_KPARAM_INFO
	.align		4
.L_17:
        /*0038*/ 	.byte	0x04, 0x17
        /*003a*/ 	.short	(.L_19 - .L_18)
.L_18:
        /*003c*/ 	.word	0x00000000
        /*0040*/ 	.short	0x0003
        /*0042*/ 	.short	0x0018
        /*0044*/ 	.byte	0x00, 0xf4, 0x21, 0x00


	//----- nvinfo : EIATTR_KPARAM_INFO
	.align		4
.L_19:
        /*0048*/ 	.byte	0x04, 0x17
        /*004a*/ 	.short	(.L_21 - .L_20)
.L_20:
        /*004c*/ 	.word	0x00000000
        /*0050*/ 	.short	0x0002
        /*0052*/ 	.short	0x0010
        /*0054*/ 	.byte	0x00, 0xf4, 0x21, 0x00


	//----- nvinfo : EIATTR_KPARAM_INFO
	.align		4
.L_21:
        /*0058*/ 	.byte	0x04, 0x17
        /*005a*/ 	.short	(.L_23 - .L_22)
.L_22:
        /*005c*/ 	.word	0x00000000
        /*0060*/ 	.short	0x0001
        /*0062*/ 	.short	0x0008
        /*0064*/ 	.byte	0x00, 0xf4, 0x21, 0x00


	//----- nvinfo : EIATTR_KPARAM_INFO
	.align		4
.L_23:
        /*0068*/ 	.byte	0x04, 0x17
        /*006a*/ 	.short	(.L_25 - .L_24)
.L_24:
        /*006c*/ 	.word	0x00000000
        /*0070*/ 	.short	0x0000
        /*0072*/ 	.short	0x0000
        /*0074*/ 	.byte	0x00, 0xf4, 0x21, 0x00


	//----- nvinfo : EIATTR_SPARSE_MMA_MASK
	.align		4
.L_25:
        /*0078*/ 	.byte	0x03, 0x50
        /*007a*/ 	.short	0x0000


	//----- nvinfo : EIATTR_MAXREG_COUNT
	.align		4
        /*007c*/ 	.byte	0x03, 0x1b
        /*007e*/ 	.short	0x00ff


	//----- nvinfo : EIATTR_EXIT_INSTR_OFFSETS
	.align		4
        /*0080*/ 	.byte	0x04, 0x1c
        /*0082*/ 	.short	(.L_27 - .L_26)


	//   ....[0]....
.L_26:
        /*0084*/ 	.word	0x000006c0


	//----- nvinfo : EIATTR_REQNTID
	.align		4
.L_27:
        /*0088*/ 	.byte	0x04, 0x10
        /*008a*/ 	.short	(.L_29 - .L_28)
.L_28:
        /*008c*/ 	.word	0x00000080
        /*0090*/ 	.word	0x00000001
        /*0094*/ 	.word	0x00000001


	//----- nvinfo : EIATTR_CBANK_PARAM_SIZE
	.align		4
.L_29:
        /*0098*/ 	.byte	0x03, 0x19
        /*009a*/ 	.short	0x0034


	//----- nvinfo : EIATTR_PARAM_CBANK
	.align		4
        /*009c*/ 	.byte	0x04, 0x0a
        /*009e*/ 	.short	(.L_31 - .L_30)
	.align		4
.L_30:
        /*00a0*/ 	.word	index@(.nv.constant0.triton_poi_fused__native_batch_norm_legit_no_training_relu_3)
        /*00a4*/ 	.short	0x0210
        /*00a6*/ 	.short	0x0034


	//----- nvinfo : EIATTR_SW_WAR
	.align		4
.L_31:
        /*00a8*/ 	.byte	0x04, 0x36
        /*00aa*/ 	.short	(.L_33 - .L_32)
.L_32:
        /*00ac*/ 	.word	0x00000008
.L_33:


//--------------------- .nv.callgraph             --------------------------
	.section	.nv.callgraph,"",@"SHT_CUDA_CALLGRAPH"
	.align	4
	.sectionentsize	8
	.align		4
        /*0000*/ 	.word	0x00000000
	.align		4
        /*0004*/ 	.word	0xffffffff
	.align		4
        /*0008*/ 	.word	0x00000000
	.align		4
        /*000c*/ 	.word	0xfffffffe
	.align		4
        /*0010*/ 	.word	0x00000000
	.align		4
        /*0014*/ 	.word	0xfffffffd
	.align		4
        /*0018*/ 	.word	0x00000000
	.align		4
        /*001c*/ 	.word	0xfffffffc


//--------------------- .nv.constant4             --------------------------
	.section	.nv.constant4,"a",@progbits
	.align	8
	.align		8
.nv.constant4:
        /*0000*/ 	.dword	_$_str
	.align		8
        /*0008*/ 	.dword	_$_str_$_2


//--------------------- .text.triton_poi_fused__native_batch_norm_legit_no_training_relu_3 --------------------------
	.section	.text.triton_poi_fused__native_batch_norm_legit_no_training_relu_3,"ax",@progbits
	.align	128
        .global         triton_poi_fused__native_batch_norm_legit_no_training_relu_3
        .type           triton_poi_fused__native_batch_norm_legit_no_training_relu_3,@function
        .size           triton_poi_fused__native_batch_norm_legit_no_training_relu_3,(.L_x_1 - triton_poi_fused__native_batch_norm_legit_no_training_relu_3)
        .other          triton_poi_fused__native_batch_norm_legit_no_training_relu_3,@"STO_CUDA_ENTRY STV_DEFAULT"
triton_poi_fused__native_batch_norm_legit_no_training_relu_3:
.text.triton_poi_fused__native_batch_norm_legit_no_training_relu_3:
[----:B------:R-:W-:Y:S01]  /*0000*/  LDC R1, c[0x0][0x28] ;  /* 0x00000a00ff017b82 */ /* 0x000fe20000000800 */
[----:B------:R-:W1:Y:S01]  /*0010*/  S2R R0, SR_TID.X ;  /* 0x0000000000007919 */ /* 0x000e620000002100 */
[----:B------:R-:W-:-:S06]  /*0020*/  ULDC.64 UR4, c[0x0][0x208] ;  /* 0x0000820000047ab9 */ /* 0x000fcc0000000a00 */
[----:B------:R-:W2:Y:S01]  /*0030*/  LDC.64 R16, c[0x0][0x218] ;  /* 0x00008600ff107b82 */ /* 0x000ea20000000a00 */
[----:B------:R-:W3:Y:S07]  /*0040*/  S2R R3, SR_CTAID.X ;  /* 0x0000000000037919 */ /* 0x000eee0000002500 */
[----:B------:R-:W4:Y:S08]  /*0050*/  LDC.64 R14, c[0x0][0x210] ;  /* 0x00008400ff0e7b82 */ /* 0x000f300000000a00 */
[----:B------:R-:W5:Y:S01]  /*0060*/  LDC.64 R12, c[0x0][0x230] ;  /* 0x00008c00ff0c7b82 */ /* 0x000f620000000a00 */
[----:B-1----:R-:W-:-:S02]  /*0070*/  SHF.L.U32 R0, R0, 0x2, RZ ;  /* 0x0000000200007819 */ /* 0x002fc400000006ff */
[----:B---3--:R-:W-:Y:S02]  /*0080*/  SHF.R.S32.HI R5, RZ, 0x15, R3 ;  /* 0x00000015ff057819 */ /* 0x008fe40000011403 */
[----:B------:R-:W-:Y:S02]  /*0090*/  LOP3.LUT R0, R0, 0x1fc, RZ, 0xc0, !PT ;  /* 0x000001fc00007812 */ /* 0x000fe400078ec0ff */
[----:B------:R-:W-:Y:S02]  /*00a0*/  SGXT R5, R5, 0x1 ;  /* 0x000000010505781a */ /* 0x000fe40000000200 */
[----:B------:R-:W-:Y:S02]  /*00b0*/  LEA R18, R3, R0, 0xa ;  /* 0x0000000003127211 */ /* 0x000fe400078e50ff */
[----:B------:R-:W1:Y:S02]  /*00c0*/  LDC.64 R2, c[0x0][0x220] ;  /* 0x00008800ff027b82 */ /* 0x000e640000000a00 */
[----:B------:R-:W-:-:S04]  /*00d0*/  LEA.HI R5, R5, R18, RZ, 0xc ;  /* 0x0000001205057211 */ /* 0x000fc800078f60ff */
[----:B------:R-:W-:Y:S02]  /*00e0*/  SHF.R.S32.HI R23, RZ, 0xc, R5 ;  /* 0x0000000cff177819 */ /* 0x000fe40000011405 */
[----:B------:R-:W-:Y:S02]  /*00f0*/  IADD3 R5, R5, 0x200, RZ ;  /* 0x0000020005057810 */ /* 0x000fe40007ffe0ff */
[----:B------:R-:W-:Y:S02]  /*0100*/  LEA.HI R0, R23, R23, RZ, 0x9 ;  /* 0x0000001717007211 */ /* 0x000fe400078f48ff */
[----:B------:R-:W-:Y:S02]  /*0110*/  SHF.R.S32.HI R5, RZ, 0xc, R5 ;  /* 0x0000000cff057819 */ /* 0x000fe40000011405 */
[----:B------:R-:W-:Y:S02]  /*0120*/  LOP3.LUT R0, R0, 0xfffffe00, RZ, 0xc0, !PT ;  /* 0xfffffe0000007812 */ /* 0x000fe400078ec0ff */
[----:B------:R-:W-:-:S02]  /*0130*/  LEA.HI R4, R5, R5, RZ, 0x9 ;  /* 0x0000000505047211 */ /* 0x000fc400078f48ff */
[----:B------:R-:W-:Y:S02]  /*0140*/  IADD3 R23, R23, -R0, RZ ;  /* 0x8000000017177210 */ /* 0x000fe40007ffe0ff */
[----:B------:R-:W-:-:S04]  /*0150*/  LOP3.LUT R4, R4, 0xfffffe00, RZ, 0xc0, !PT ;  /* 0xfffffe0004047812 */ /* 0x000fc800078ec0ff */
[----:B------:R-:W-:Y:S01]  /*0160*/  IADD3 R19, R5, -R4, RZ ;  /* 0x8000000405137210 */ /* 0x000fe20007ffe0ff */
[----:B-1----:R-:W-:-:S04]  /*0170*/  IMAD.WIDE R8, R23, 0x4, R2 ;  /* 0x0000000417087825 */ /* 0x002fc800078e0202 */
[----:B------:R-:W-:Y:S01]  /*0180*/  IMAD.WIDE R10, R19, 0x4, R2 ;  /* 0x00000004130a7825 */ /* 0x000fe200078e0202 */
[----:B------:R-:W3:Y:S01]  /*0190*/  LDG.E.EL R20, desc[UR4][R8.64] ;  /* 0x0000000408147981 */ /* 0x000ee2000c2e1900 */
[----:B------:R-:W1:Y:S03]  /*01a0*/  LDC.64 R2, c[0x0][0x228] ;  /* 0x00008a00ff027b82 */ /* 0x000e660000000a00 */
[----:B------:R-:W3:Y:S01]  /*01b0*/  LDG.E.EL R21, desc[UR4][R10.64] ;  /* 0x000000040a157981 */ /* 0x000ee2000c2e1900 */
[----:B--2---:R-:W-:-:S04]  /*01c0*/  IMAD.WIDE R26, R23, 0x4, R16 ;  /* 0x00000004171a7825 */ /* 0x004fc800078e0210 */
[----:B----4-:R-:W-:Y:S01]  /*01d0*/  IMAD.WIDE R14, R18, 0x4, R14 ;  /* 0x00000004120e7825 */ /* 0x010fe200078e020e */
[----:B------:R-:W2:Y:S04]  /*01e0*/  LDG.E.EL R0, desc[UR4][R26.64] ;  /* 0x000000041a007981 */ /* 0x000ea8000c2e1900 */
[----:B------:R-:W2:Y:S01]  /*01f0*/  LDG.E.128 R4, desc[UR4][R14.64] ;  /* 0x000000040e047981 */ /* 0x000ea2000c1e1d00 */
[----:B------:R-:W-:-:S03]  /*0200*/  IMAD.WIDE R16, R19, 0x4, R16 ;  /* 0x0000000413107825 */ /* 0x000fc600078e0210 */
[----:B------:R-:W4:Y:S04]  /*0210*/  LDG.E.128 R8, desc[UR4][R14.64+0x800] ;  /* 0x000800040e087981 */ /* 0x000f28000c1e1d00 */
[----:B------:R-:W4:Y:S01]  /*0220*/  LDG.E.EL R16, desc[UR4][R16.64] ;  /* 0x0000000410107981 */ /* 0x000f22000c2e1900 */
[----:B01----:R-:W-:-:S04]  /*0230*/  IMAD.WIDE R24, R23, 0x4, R2 ;  /* 0x0000000417187825 */ /* 0x003fc800078e0202 */
[----:B-----5:R-:W-:Y:S02]  /*0240*/  IMAD.WIDE R22, R23, 0x4, R12 ;  /* 0x0000000417167825 */ /* 0x020fe400078e020c */
[----:B------:R-:W5:Y:S04]  /*0250*/  LDG.E.EL R24, desc[UR4][R24.64] ;  /* 0x0000000418187981 */ /* 0x000f68000c2e1900 */
[----:B------:R-:W5:Y:S01]  /*0260*/  LDG.E.EL R23, desc[UR4][R22.64] ;  /* 0x0000000416177981 */ /* 0x000f62000c2e1900 */
[----:B------:R-:W-:-:S04]  /*0270*/  IMAD.WIDE R2, R19, 0x4, R2 ;  /* 0x0000000413027825 */ /* 0x000fc800078e0202 */
[----:B------:R-:W-:Y:S02]  /*0280*/  IMAD.WIDE R28, R19, 0x4, R12 ;  /* 0x00000004131c7825 */ /* 0x000fe400078e020c */
[----:B------:R0:W4:Y:S04]  /*0290*/  LDG.E.EL R12, desc[UR4][R2.64] ;  /* 0x00000004020c7981 */ /* 0x000128000c2e1900 */
[----:B------:R-:W4:Y:S01]  /*02a0*/  LDG.E.EL R13, desc[UR4][R28.64] ;  /* 0x000000041c0d7981 */ /* 0x000f22000c2e1900 */
[----:B0-----:R-:W-:Y:S01]  /*02b0*/  HFMA2.MMA R3, -RZ, RZ, 1.625, 0 ;  /* 0x3e800000ff037435 */ /* 0x001fe200000001ff */
[----:B---3--:R-:W-:-:S04]  /*02c0*/  FADD R20, R20, 0.0010000000474974513054 ;  /* 0x3a83126f14147421 */ /* 0x008fc80000000000 */
[----:B------:R-:W0:Y:S01]  /*02d0*/  MUFU.SQRT R19, R20 ;  /* 0x0000001400137308 */ /* 0x000e220000002000 */
[----:B------:R-:W-:-:S07]  /*02e0*/  FADD R21, R21, 0.0010000000474974513054 ;  /* 0x3a83126f15157421 */ /* 0x000fce0000000000 */
[----:B------:R-:W1:Y:S01]  /*02f0*/  MUFU.SQRT R25, R21 ;  /* 0x0000001500197308 */ /* 0x000e620000002000 */
[C---:B0-----:R-:W-:Y:S02]  /*0300*/  FSETP.GT.AND P0, PT, R19.reuse, 8.50705917302346158658e+37, PT ;  /* 0x7e8000001300780b */ /* 0x041fe40003f04000 */
[----:B------:R-:W-:Y:S02]  /*0310*/  FSETP.GEU.AND P2, PT, R19, 1.175494350822287508e-38, PT ;  /* 0x008000001300780b */ /* 0x000fe40003f4e000 */
[C---:B-1----:R-:W-:Y:S02]  /*0320*/  FSETP.GT.AND P1, PT, R25.reuse, 8.50705917302346158658e+37, PT ;  /* 0x7e8000001900780b */ /* 0x042fe40003f24000 */
[----:B------:R-:W-:-:S07]  /*0330*/  FSETP.GEU.AND P3, PT, R25, 1.175494350822287508e-38, PT ;  /* 0x008000001900780b */ /* 0x000fce0003f6e000 */
[----:B------:R-:W-:-:S04]  /*0340*/  @P0 FMUL R19, R19, 0.25 ;  /* 0x3e80000013130820 */ /* 0x000fc80000400000 */
[----:B------:R-:W-:Y:S01]  /*0350*/  @!P2 FMUL R19, R19, 16777216 ;  /* 0x4b8000001313a820 */ /* 0x000fe20000400000 */
[----:B------:R-:W-:-:S05]  /*0360*/  @P1 FMUL R25, R25, 0.25 ;  /* 0x3e80000019191820 */ /* 0x000fca0000400000 */
[----:B------:R-:W0:Y:S01]  /*0370*/  MUFU.RCP R19, R19 ;  /* 0x0000001300137308 */ /* 0x000e220000001000 */
[----:B------:R-:W-:Y:S01]  /*0380*/  @!P3 FMUL R25, R25, 16777216 ;  /* 0x4b8000001919b820 */ /* 0x000fe20000400000 */
[----:B------:R-:W-:-:S06]  /*0390*/  FSEL R2, R3, 1, P0 ;  /* 0x3f80000003027808 */ /* 0x000fcc0000000000 */
[----:B------:R-:W1:Y:S01]  /*03a0*/  MUFU.RCP R14, R25 ;  /* 0x00000019000e7308 */ /* 0x000e620000001000 */
[----:B------:R-:W-:Y:S01]  /*03b0*/  FSEL R3, R3, 1, P1 ;  /* 0x3f80000003037808 */ /* 0x000fe20000800000 */
[----:B------:R-:W-:Y:S01]  /*03c0*/  @!P2 FMUL R2, R2, 16777216 ;  /* 0x4b8000000202a820 */ /* 0x000fe20000400000 */
[----:B--2---:R-:W-:-:S03]  /*03d0*/  FADD R4, R4, -R0 ;  /* 0x8000000004047221 */ /* 0x004fc60000000000 */
[----:B------:R-:W-:Y:S01]  /*03e0*/  @!P3 FMUL R3, R3, 16777216 ;  /* 0x4b8000000303b820 */ /* 0x000fe20000400000 */
[----:B0-----:R-:W-:Y:S01]  /*03f0*/  FMUL R15, R19, R2 ;  /* 0x00000002130f7220 */ /* 0x001fe20000400000 */
[--C-:B------:R-:W-:Y:S01]  /*0400*/  FADD R20, R5, -R0.reuse ;  /* 0x8000000005147221 */ /* 0x100fe20000000000 */
[--C-:B------:R-:W-:Y:S01]  /*0410*/  FADD R6, R6, -R0.reuse ;  /* 0x8000000006067221 */ /* 0x100fe20000000000 */
[----:B------:R-:W-:Y:S01]  /*0420*/  FADD R0, R7, -R0 ;  /* 0x8000000007007221 */ /* 0x000fe20000000000 */
[C---:B------:R-:W-:Y:S01]  /*0430*/  FMUL R5, R15.reuse, R4 ;  /* 0x000000040f057220 */ /* 0x040fe20000400000 */
[C---:B------:R-:W-:Y:S01]  /*0440*/  FMUL R4, R15.reuse, R20 ;  /* 0x000000140f047220 */ /* 0x040fe20000400000 */
[----:B-1----:R-:W-:Y:S02]  /*0450*/  FMUL R14, R14, R3 ;  /* 0x000000030e0e7220 */ /* 0x002fe40000400000 */
[----:B------:R-:W0:Y:S01]  /*0460*/  LDC.64 R2, c[0x0][0x238] ;  /* 0x00008e00ff027b82 */ /* 0x000e220000000a00 */
[C---:B------:R-:W-:Y:S01]  /*0470*/  FMUL R20, R15.reuse, R6 ;  /* 0x000000060f147220 */ /* 0x040fe20000400000 */
[----:B------:R-:W-:Y:S01]  /*0480*/  FMUL R6, R15, R0 ;  /* 0x000000000f067220 */ /* 0x000fe20000400000 */
[--C-:B----4-:R-:W-:Y:S01]  /*0490*/  FADD R7, R8, -R16.reuse ;  /* 0x8000001008077221 */ /* 0x110fe20000000000 */
[--C-:B------:R-:W-:Y:S01]  /*04a0*/  FADD R9, R9, -R16.reuse ;  /* 0x8000001009097221 */ /* 0x100fe20000000000 */
[--C-:B------:R-:W-:Y:S01]  /*04b0*/  FADD R15, R10, -R16.reuse ;  /* 0x800000100a0f7221 */ /* 0x100fe20000000000 */
[C-C-:B-----5:R-:W-:Y:S01]  /*04c0*/  FFMA R0, R24.reuse, R5, R23.reuse ;  /* 0x0000000518007223 */ /* 0x160fe20000000017 */
[----:B------:R-:W-:Y:S01]  /*04d0*/  FADD R11, R11, -R16 ;  /* 0x800000100b0b7221 */ /* 0x000fe20000000000 */
[C-C-:B------:R-:W-:Y:S01]  /*04e0*/  FFMA R4, R24.reuse, R4, R23.reuse ;  /* 0x0000000418047223 */ /* 0x140fe20000000017 */
[C-C-:B------:R-:W-:Y:S01]  /*04f0*/  FFMA R5, R24.reuse, R20, R23.reuse ;  /* 0x0000001418057223 */ /* 0x140fe20000000017 */
[----:B------:R-:W-:Y:S01]  /*0500*/  FFMA R23, R24, R6, R23 ;  /* 0x0000000618177223 */ /* 0x000fe20000000017 */
[C---:B------:R-:W-:Y:S01]  /*0510*/  FMUL R7, R14.reuse, R7 ;  /* 0x000000070e077220 */ /* 0x040fe20000400000 */
[C---:B------:R-:W-:Y:S01]  /*0520*/  FMUL R8, R14.reuse, R9 ;  /* 0x000000090e087220 */ /* 0x040fe20000400000 */
[C---:B------:R-:W-:Y:S01]  /*0530*/  FMUL R6, R14.reuse, R15 ;  /* 0x0000000f0e067220 */ /* 0x040fe20000400000 */
[----:B------:R-:W-:Y:S01]  /*0540*/  FMUL R14, R14, R11 ;  /* 0x0000000b0e0e7220 */ /* 0x000fe20000400000 */
[C-C-:B------:R-:W-:Y:S01]  /*0550*/  FFMA R9, R12.reuse, R7, R13.reuse ;  /* 0x000000070c097223 */ /* 0x140fe2000000000d */
[C-C-:B------:R-:W-:Y:S01]  /*0560*/  FFMA R8, R12.reuse, R8, R13.reuse ;  /* 0x000000080c087223 */ /* 0x140fe2000000000d */
[C-C-:B------:R-:W-:Y:S01]  /*0570*/  FFMA R10, R12.reuse, R6, R13.reuse ;  /* 0x000000060c0a7223 */ /* 0x140fe2000000000d */
[----:B------:R-:W-:Y:S01]  /*0580*/  FFMA R14, R12, R14, R13 ;  /* 0x0000000e0c0e7223 */ /* 0x000fe2000000000d */
[----:B------:R-:W-:-:S02]  /*0590*/  FSETP.GEU.AND P6, PT, R23, RZ, PT ;  /* 0x000000ff1700720b */ /* 0x000fc40003fce000 */
[----:B------:R-:W-:Y:S02]  /*05a0*/  FSETP.GEU.AND P0, PT, R5, RZ, PT ;  /* 0x000000ff0500720b */ /* 0x000fe40003f0e000 */
[----:B------:R-:W-:Y:S02]  /*05b0*/  FSETP.GEU.AND P1, PT, R4, RZ, PT ;  /* 0x000000ff0400720b */ /* 0x000fe40003f2e000 */
[----:B------:R-:W-:Y:S02]  /*05c0*/  FSETP.GEU.AND P3, PT, R14, RZ, PT ;  /* 0x000000ff0e00720b */ /* 0x000fe40003f6e000 */
[----:B------:R-:W-:Y:S02]  /*05d0*/  SEL R7, R23, RZ, P6 ;  /* 0x000000ff17077207 */ /* 0x000fe40003000000 */
[----:B------:R-:W-:Y:S02]  /*05e0*/  FSETP.GEU.AND P2, PT, R0, RZ, PT ;  /* 0x000000ff0000720b */ /* 0x000fe40003f4e000 */
[----:B------:R-:W-:-:S02]  /*05f0*/  FSETP.GEU.AND P4, PT, R10, RZ, PT ;  /* 0x000000ff0a00720b */ /* 0x000fc40003f8e000 */
[----:B------:R-:W-:Y:S02]  /*0600*/  FSETP.GEU.AND P5, PT, R9, RZ, PT ;  /* 0x000000ff0900720b */ /* 0x000fe40003fae000 */
[----:B------:R-:W-:Y:S02]  /*0610*/  FSETP.GEU.AND P6, PT, R8, RZ, PT ;  /* 0x000000ff0800720b */ /* 0x000fe40003fce000 */
[----:B------:R-:W-:Y:S01]  /*0620*/  SEL R6, R5, RZ, P0 ;  /* 0x000000ff05067207 */ /* 0x000fe20000000000 */
[----:B0-----:R-:W-:Y:S01]  /*0630*/  IMAD.WIDE R2, R18, 0x4, R2 ;  /* 0x0000000412027825 */ /* 0x001fe200078e0202 */
[----:B------:R-:W-:Y:S02]  /*0640*/  SEL R5, R4, RZ, P1 ;  /* 0x000000ff04057207 */ /* 0x000fe40000800000 */
[----:B------:R-:W-:Y:S02]  /*0650*/  SEL R15, R14, RZ, P3 ;  /* 0x000000ff0e0f7207 */ /* 0x000fe40001800000 */
[----:B------:R-:W-:-:S02]  /*0660*/  SEL R4, R0, RZ, P2 ;  /* 0x000000ff00047207 */ /* 0x000fc40001000000 */
[----:B------:R-:W-:Y:S02]  /*0670*/  SEL R14, R10, RZ, P4 ;  /* 0x000000ff0a0e7207 */ /* 0x000fe40002000000 */
[----:B------:R-:W-:Y:S02]  /*0680*/  SEL R12, R9, RZ, P5 ;  /* 0x000000ff090c7207 */ /* 0x000fe40002800000 */
[----:B------:R-:W-:Y:S01]  /*0690*/  SEL R13, R8, RZ, P6 ;  /* 0x000000ff080d7207 */ /* 0x000fe20003000000 */
[----:B------:R-:W-:Y:S04]  /*06a0*/  STG.E.128 desc[UR4][R2.64], R4 ;  /* 0x0000000402007986 */ /* 0x000fe8000c101d04 */
[----:B------:R-:W-:Y:S01]  /*06b0*/  STG.E.128 desc[UR4][R2.64+0x800], R12 ;  /* 0x0008000c02007986 */ /* 0x000fe2000c101d04 */
[----:B------:R-:W-:Y:S05]  /*06c0*/  EXIT ;  /* 0x000000000000794d */ /* 0x000fea0003800000 */
.L_x_0:
[----:B------:R-:W-:-:S00]  /*06d0*/  BRA `(.L_x_0) ;  /* 0xfffffffc00fc7947 */ /* 0x000fc0000383ffff */
[----:B------:R-:W-:-:S00]  /*06e0*/  NOP ;  /* 0x0000000000007918 */ /* 0x000fc00000000000 */
        /* <DEDUP_REMOVED lines=9> */
.L_x_1:


//--------------------- .nv.global.init           --------------------------
	.section	.nv.global.init,"aw",@progbits
.nv.global.init:
	.type		_$_str,@object
	.size		_$_str,(_$_str_$_2 - _$_str)
_$_str:
        /*0000*/ 	.byte	0x5f, 0x5f, 0x43, 0x55, 0x44, 0x41, 0x5f, 0x46, 0x54, 0x5a, 0x00
	.type		_$_str_$_2,@object
	.size		_$_str_$_2,(.L_1 - _$_str_$_2)
_$_str_$_2:
        /*000b*/ 	.byte	0x5f, 0x5f, 0x43, 0x55, 0x44, 0x41, 0x5f, 0x50, 0x52, 0x45, 0x43, 0x5f, 0x53, 0x51, 0x52, 0x54
        /*001b*/ 	.byte	0x00
.L_1:


//--------------------- .nv.constant0.triton_poi_fused__native_batch_norm_legit_no_training_relu_3 --------------------------
	.section	.nv.constant0.triton_poi_fused__native_batch_norm_legit_no_training_relu_3,"a",@progbits
	.sectionflags	@""
	.align	4
.nv.constant0.triton_poi_fused__native_batch_norm_legit_no_training_relu_3:
	.zero		580
